	.headerflags	@"EF_CUDA_TEXMODE_UNIFIED EF_CUDA_64BIT_ADDRESS EF_CUDA_ACCELERATORS EF_CUDA_SM90 EF_CUDA_VIRTUAL_SM(EF_CUDA_SM90)"
	.elftype	@"ET_EXEC"


//--------------------- .nv.info                  --------------------------
	.section	.nv.info,"",@"SHT_CUDA_INFO"
	.align	4


	//----- nvinfo : EIATTR_REGCOUNT
	.align		4
        /*0000*/ 	.byte	0x04, 0x2f
        /*0002*/ 	.short	(.L_1 - .L_0)
	.align		4
.L_0:
        /*0004*/ 	.word	index@(triton_poi_fused_max_pool2d_with_indices_4)
        /*0008*/ 	.word	0x00000016


	//----- nvinfo : EIATTR_MIN_STACK_SIZE
	.align		4
.L_1:
        /*000c*/ 	.byte	0x04, 0x12
        /*000e*/ 	.short	(.L_3 - .L_2)
	.align		4
.L_2:
        /*0010*/ 	.word	index@(triton_poi_fused_max_pool2d_with_indices_4)
        /*0014*/ 	.word	0x00000000


	//----- nvinfo : EIATTR_FRAME_SIZE
	.align		4
.L_3:
        /*0018*/ 	.byte	0x04, 0x11
        /*001a*/ 	.short	(.L_5 - .L_4)
	.align		4
.L_4:
        /*001c*/ 	.word	index@(triton_poi_fused_max_pool2d_with_indices_4)
        /*0020*/ 	.word	0x00000000


	//----- nvinfo : EIATTR_MIN_STACK_SIZE
	.align		4
.L_5:
        /*0024*/ 	.byte	0x04, 0x12
        /*0026*/ 	.short	(.L_7 - .L_6)
	.align		4
.L_6:
        /*0028*/ 	.word	index@(triton_poi_fused_max_pool2d_with_indices_4)
        /*002c*/ 	.word	0x00000000
.L_7:


//--------------------- .nv.info.triton_poi_fused_max_pool2d_with_indices_4 --------------------------
	.section	.nv.info.triton_poi_fused_max_pool2d_with_indices_4,"",@"SHT_CUDA_INFO"
	.sectionflags	@""
	.align	4


	//----- nvinfo : EIATTR_CUDA_API_VERSION
	.align		4
        /*0000*/ 	.byte	0x04, 0x37
        /*0002*/ 	.short	(.L_9 - .L_8)
.L_8:
        /*0004*/ 	.word	0x0000007c


	//----- nvinfo : EIATTR_KPARAM_INFO
	.align		4
.L_9:
        /*0008*/ 	.byte	0x04, 0x17
        /*000a*/ 	.short	(.L_11 - .L_10)
.L_10:
        /*000c*/ 	.word	0x00000000
        /*0010*/ 	.short	0x0003
        /*0012*/ 	.short	0x0018
        /*0014*/ 	.byte	0x00, 0xf0, 0x11, 0x00


	//----- nvinfo : EIATTR_KPARAM_INFO
	.align		4
.L_11:
        /*0018*/ 	.byte	0x04, 0x17
        /*001a*/ 	.short	(.L_13 - .L_12)
.L_12:
        /*001c*/ 	.word	0x00000000
        /*0020*/ 	.short	0x0002
        /*0022*/ 	.short	0x0010
        /*0024*/ 	.byte	0x00, 0xf4, 0x21, 0x00


	//----- nvinfo : EIATTR_KPARAM_INFO
	.align		4
.L_13:
        /*0028*/ 	.byte	0x04, 0x17
        /*002a*/ 	.short	(.L_15 - .L_14)
.L_14:
        /*002c*/ 	.word	0x00000000
        /*0030*/ 	.short	0x0001
        /*0032*/ 	.short	0x0008
        /*0034*/ 	.byte	0x00, 0xf4, 0x21, 0x00


	//----- nvinfo : EIATTR_KPARAM_INFO
	.align		4
.L_15:
        /*0038*/ 	.byte	0x04, 0x17
        /*003a*/ 	.short	(.L_17 - .L_16)
.L_16:
        /*003c*/ 	.word	0x00000000
        /*0040*/ 	.short	0x0000
        /*0042*/ 	.short	0x0000
        /*0044*/ 	.byte	0x00, 0xf4, 0x21, 0x00


	//----- nvinfo : EIATTR_SPARSE_MMA_MASK
	.align		4
.L_17:
        /*0048*/ 	.byte	0x03, 0x50
        /*004a*/ 	.short	0x0000


	//----- nvinfo : EIATTR_MAXREG_COUNT
	.align		4
        /*004c*/ 	.byte	0x03, 0x1b
        /*004e*/ 	.short	0x00ff


	//----- nvinfo : EIATTR_EXIT_INSTR_OFFSETS
	.align		4
        /*0050*/ 	.byte	0x04, 0x1c
        /*0052*/ 	.short	(.L_19 - .L_18)


	//   ....[0]....
.L_18:
        /*0054*/ 	.word	0x00000480


	//----- nvinfo : EIATTR_REQNTID
	.align		4
.L_19:
        /*0058*/ 	.byte	0x04, 0x10
        /*005a*/ 	.short	(.L_21 - .L_20)
.L_20:
        /*005c*/ 	.word	0x00000100
        /*0060*/ 	.word	0x00000001
        /*0064*/ 	.word	0x00000001


	//----- nvinfo : EIATTR_CBANK_PARAM_SIZE
	.align		4
.L_21:
        /*0068*/ 	.byte	0x03, 0x19
        /*006a*/ 	.short	0x001c


	//----- nvinfo : EIATTR_PARAM_CBANK
	.align		4
        /*006c*/ 	.byte	0x04, 0x0a
        /*006e*/ 	.short	(.L_23 - .L_22)
	.align		4
.L_22:
        /*0070*/ 	.word	index@(.nv.constant0.triton_poi_fused_max_pool2d_with_indices_4)
        /*0074*/ 	.short	0x0210
        /*0076*/ 	.short	0x001c


	//----- nvinfo : EIATTR_SW_WAR
	.align		4
.L_23:
        /*0078*/ 	.byte	0x04, 0x36
        /*007a*/ 	.short	(.L_25 - .L_24)
.L_24:
        /*007c*/ 	.word	0x00000008
.L_25:


//--------------------- .nv.callgraph             --------------------------
	.section	.nv.callgraph,"",@"SHT_CUDA_CALLGRAPH"
	.align	4
	.sectionentsize	8
	.align		4
        /*0000*/ 	.word	0x00000000
	.align		4
        /*0004*/ 	.word	0xffffffff
	.align		4
        /*0008*/ 	.word	0x00000000
	.align		4
        /*000c*/ 	.word	0xfffffffe
	.align		4
        /*0010*/ 	.word	0x00000000
	.align		4
        /*0014*/ 	.word	0xfffffffd
	.align		4
        /*0018*/ 	.word	0x00000000
	.align		4
        /*001c*/ 	.word	0xfffffffc


//--------------------- .text.triton_poi_fused_max_pool2d_with_indices_4 --------------------------
	.section	.text.triton_poi_fused_max_pool2d_with_indices_4,"ax",@progbits
	.align	128
        .global         triton_poi_fused_max_pool2d_with_indices_4
        .type           triton_poi_fused_max_pool2d_with_indices_4,@function
        .size           triton_poi_fused_max_pool2d_with_indices_4,(.L_x_1 - triton_poi_fused_max_pool2d_with_indices_4)
        .other          triton_poi_fused_max_pool2d_with_indices_4,@"STO_CUDA_ENTRY STV_DEFAULT"
triton_poi_fused_max_pool2d_with_indices_4:
.text.triton_poi_fused_max_pool2d_with_indices_4:
[----:B------:R-:W-:Y:S01]  /*0000*/  LDC R1, c[0x0][0x28] ;  /* 0x00000a00ff017b82 */ /* 0x000fe20000000800 */
[----:B------:R-:W1:Y:S07]  /*0010*/  S2R R0, SR_TID.X ;  /* 0x0000000000007919 */ /* 0x000e6e0000002100 */
[----:B------:R-:W2:Y:S01]  /*0020*/  LDC.64 R2, c[0x0][0x210] ;  /* 0x00008400ff027b82 */ /* 0x000ea20000000a00 */
[----:B------:R-:W-:Y:S01]  /*0030*/  ULDC.64 UR4, c[0x0][0x208] ;  /* 0x0000820000047ab9 */ /* 0x000fe20000000a00 */
[----:B------:R-:W-:Y:S01]  /*0040*/  ULDC.64 UR6, c[0x0][0x220] ;  /* 0x0000880000067ab9 */ /* 0x000fe20000000a00 */
[----:B------:R-:W3:Y:S01]  /*0050*/  S2R R7, SR_CTAID.X ;  /* 0x0000000000077919 */ /* 0x000ee20000002500 */
[----:B-1----:R-:W-:Y:S01]  /*0060*/  IMAD.SHL.U32 R0, R0, 0x2, RZ ;  /* 0x0000000200007824 */ /* 0x002fe200078e00ff */
[----:B---3--:R-:W-:-:S04]  /*0070*/  SHF.R.S32.HI R9, RZ, 0x16, R7 ;  /* 0x00000016ff097819 */ /* 0x008fc80000011407 */
[----:B------:R-:W-:Y:S02]  /*0080*/  LOP3.LUT R0, R0, 0x1fe, RZ, 0xc0, !PT ;  /* 0x000001fe00007812 */ /* 0x000fe400078ec0ff */
[----:B------:R-:W-:-:S03]  /*0090*/  SGXT R9, R9, 0x1 ;  /* 0x000000010909781a */ /* 0x000fc60000000200 */
[----:B------:R-:W-:-:S04]  /*00a0*/  IMAD R0, R7, 0x200, R0 ;  /* 0x0000020007007824 */ /* 0x000fc800078e0200 */
[----:B------:R-:W-:Y:S01]  /*00b0*/  VIADD R4, R0, 0x1 ;  /* 0x0000000100047836 */ /* 0x000fe20000000000 */
[----:B------:R-:W-:-:S04]  /*00c0*/  SHF.R.S32.HI R5, RZ, 0x1f, R0 ;  /* 0x0000001fff057819 */ /* 0x000fc80000011400 */
[----:B------:R-:W-:Y:S02]  /*00d0*/  LEA.HI R5, R5, R0, RZ, 0x4 ;  /* 0x0000000005057211 */ /* 0x000fe400078f20ff */
[----:B------:R-:W-:Y:S02]  /*00e0*/  LEA.HI R9, R9, R4, RZ, 0x4 ;  /* 0x0000000409097211 */ /* 0x000fe400078f20ff */
[C---:B------:R-:W-:Y:S01]  /*00f0*/  LOP3.LUT R7, R5.reuse, 0x7ffffff0, RZ, 0xc0, !PT ;  /* 0x7ffffff005077812 */ /* 0x040fe200078ec0ff */
[----:B------:R-:W-:Y:S01]  /*0100*/  IMAD.SHL.U32 R5, R5, 0x4, RZ ;  /* 0x0000000405057824 */ /* 0x000fe200078e00ff */
[----:B------:R-:W-:-:S03]  /*0110*/  LOP3.LUT R9, R9, 0x7ffffff0, RZ, 0xc0, !PT ;  /* 0x7ffffff009097812 */ /* 0x000fc600078ec0ff */
[----:B------:R-:W-:Y:S01]  /*0120*/  IMAD.IADD R7, R0, 0x1, -R7 ;  /* 0x0000000100077824 */ /* 0x000fe200078e0a07 */
[----:B------:R-:W-:Y:S01]  /*0130*/  LOP3.LUT R5, R5, 0xffffffc0, RZ, 0xc0, !PT ;  /* 0xffffffc005057812 */ /* 0x000fe200078ec0ff */
[----:B------:R-:W-:-:S04]  /*0140*/  IMAD.IADD R4, R4, 0x1, -R9 ;  /* 0x0000000104047824 */ /* 0x000fc800078e0a09 */
[--C-:B------:R-:W-:Y:S02]  /*0150*/  IMAD R15, R7, 0x2, R5.reuse ;  /* 0x00000002070f7824 */ /* 0x100fe400078e0205 */
[----:B------:R-:W-:Y:S02]  /*0160*/  IMAD R17, R4, 0x2, R5 ;  /* 0x0000000204117824 */ /* 0x000fe400078e0205 */
[----:B--2---:R-:W-:-:S04]  /*0170*/  IMAD.WIDE R8, R15, 0x4, R2 ;  /* 0x000000040f087825 */ /* 0x004fc800078e0202 */
[----:B------:R-:W-:Y:S01]  /*0180*/  VIADD R13, R15, 0x20 ;  /* 0x000000200f0d7836 */ /* 0x000fe20000000000 */
[----:B------:R-:W2:Y:S01]  /*0190*/  LDG.E.EL R4, desc[UR4][R8.64] ;  /* 0x0000000408047981 */ /* 0x000ea2000c2e1900 */
[----:B------:R-:W-:-:S03]  /*01a0*/  IMAD.WIDE R10, R17, 0x4, R2 ;  /* 0x00000004110a7825 */ /* 0x000fc600078e0202 */
[----:B------:R1:W2:Y:S01]  /*01b0*/  LDG.E.EL R18, desc[UR4][R8.64+0x4] ;  /* 0x0000040408127981 */ /* 0x0002a2000c2e1900 */
[----:B------:R-:W-:-:S03]  /*01c0*/  IMAD.WIDE R12, R13, 0x4, R2 ;  /* 0x000000040d0c7825 */ /* 0x000fc600078e0202 */
[----:B------:R-:W3:Y:S01]  /*01d0*/  LDG.E.EL R16, desc[UR4][R10.64] ;  /* 0x000000040a107981 */ /* 0x000ee2000c2e1900 */
[----:B------:R-:W-:-:S03]  /*01e0*/  VIADD R7, R17, 0x20 ;  /* 0x0000002011077836 */ /* 0x000fc60000000000 */
[----:B------:R-:W3:Y:S01]  /*01f0*/  LDG.E.EL R19, desc[UR4][R10.64+0x4] ;  /* 0x000004040a137981 */ /* 0x000ee2000c2e1900 */
[----:B------:R-:W-:-:S03]  /*0200*/  IMAD.WIDE R6, R7, 0x4, R2 ;  /* 0x0000000407067825 */ /* 0x000fc600078e0202 */
[----:B------:R4:W5:Y:S01]  /*0210*/  LDG.E.EL R5, desc[UR4][R12.64] ;  /* 0x000000040c057981 */ /* 0x000962000c2e1900 */
[----:B------:R-:W-:-:S03]  /*0220*/  VIADD R15, R15, 0x21 ;  /* 0x000000210f0f7836 */ /* 0x000fc60000000000 */
[----:B------:R-:W5:Y:S01]  /*0230*/  LDG.E.EL R6, desc[UR4][R6.64] ;  /* 0x0000000406067981 */ /* 0x000f62000c2e1900 */
[----:B------:R-:W-:Y:S02]  /*0240*/  VIADD R17, R17, 0x21 ;  /* 0x0000002111117836 */ /* 0x000fe40000000000 */
[--C-:B-1----:R-:W-:Y:S01]  /*0250*/  IMAD.WIDE R8, R15, 0x4, R2.reuse ;  /* 0x000000040f087825 */ /* 0x102fe200078e0202 */
[----:B----4-:R-:W1:Y:S03]  /*0260*/  LDC.64 R12, c[0x0][0x218] ;  /* 0x00008600ff0c7b82 */ /* 0x010e660000000a00 */
[----:B------:R-:W-:Y:S02]  /*0270*/  IMAD.WIDE R14, R17, 0x4, R2 ;  /* 0x00000004110e7825 */ /* 0x000fe400078e0202 */
[----:B------:R1:W4:Y:S04]  /*0280*/  LDG.E.EL R2, desc[UR4][R8.64] ;  /* 0x0000000408027981 */ /* 0x000328000c2e1900 */
[----:B------:R-:W4:Y:S01]  /*0290*/  LDG.E.EL R3, desc[UR4][R14.64] ;  /* 0x000000040e037981 */ /* 0x000f22000c2e1900 */
[----:B-1----:R-:W-:Y:S01]  /*02a0*/  IMAD.WIDE R8, R0, 0x4, R12 ;  /* 0x0000000400087825 */ /* 0x002fe200078e020c */
[----:B--2---:R-:W-:-:S02]  /*02b0*/  FSETP.GT.AND P3, PT, R18, R4, PT ;  /* 0x000000041200720b */ /* 0x004fc40003f64000 */
[----:B------:R-:W-:Y:S02]  /*02c0*/  FSETP.NAN.AND P0, PT, R18, R18, PT ;  /* 0x000000121200720b */ /* 0x000fe40003f08000 */
[----:B---3--:R-:W-:Y:S02]  /*02d0*/  FSETP.GT.AND P2, PT, R19, R16, PT ;  /* 0x000000101300720b */ /* 0x008fe40003f44000 */
[----:B-----5:R-:W-:-:S07]  /*02e0*/  FSETP.NAN.AND P4, PT, R5, R5, PT ;  /* 0x000000050500720b */ /* 0x020fce0003f88000 */
[----:B------:R-:W-:Y:S02]  /*02f0*/  @!P3 SEL R18, R18, R4, P0 ;  /* 0x000000041212b207 */ /* 0x000fe40000000000 */
[----:B------:R-:W-:Y:S02]  /*0300*/  FSETP.NAN.AND P1, PT, R6, R6, PT ;  /* 0x000000060600720b */ /* 0x000fe40003f28000 */
[C---:B------:R-:W-:Y:S02]  /*0310*/  FSETP.NAN.AND P5, PT, R19.reuse, R19, PT ;  /* 0x000000131300720b */ /* 0x040fe40003fa8000 */
[----:B------:R-:W-:Y:S02]  /*0320*/  FSETP.GEU.AND P0, PT, R18, R5, PT ;  /* 0x000000051200720b */ /* 0x000fe40003f0e000 */
[----:B------:R-:W-:Y:S02]  /*0330*/  @!P2 SEL R19, R19, R16, P5 ;  /* 0x000000101313a207 */ /* 0x000fe40002800000 */
[----:B------:R-:W-:-:S02]  /*0340*/  @!P4 SEL R5, R5, R18, !P0 ;  /* 0x000000120505c207 */ /* 0x000fc40004000000 */
[----:B------:R-:W-:Y:S02]  /*0350*/  FSETP.GEU.AND P4, PT, R19, R6, PT ;  /* 0x000000061300720b */ /* 0x000fe40003f8e000 */
[----:B------:R-:W-:Y:S02]  /*0360*/  SEL R4, RZ, 0x1, !P3 ;  /* 0x00000001ff047807 */ /* 0x000fe40005800000 */
[----:B------:R-:W-:Y:S02]  /*0370*/  SEL R7, RZ, 0x1, !P2 ;  /* 0x00000001ff077807 */ /* 0x000fe40005000000 */
[----:B----4-:R-:W-:Y:S02]  /*0380*/  FSETP.NAN.AND P3, PT, R2, R2, PT ;  /* 0x000000020200720b */ /* 0x010fe40003f68000 */
[----:B------:R-:W-:Y:S02]  /*0390*/  FSETP.NAN.AND P2, PT, R3, R3, PT ;  /* 0x000000030300720b */ /* 0x000fe40003f48000 */
[----:B------:R-:W-:-:S02]  /*03a0*/  @!P1 SEL R6, R6, R19, !P4 ;  /* 0x0000001306069207 */ /* 0x000fc40006000000 */
[----:B------:R-:W-:Y:S02]  /*03b0*/  SEL R4, R4, 0x2, P0 ;  /* 0x0000000204047807 */ /* 0x000fe40000000000 */
[----:B------:R-:W-:Y:S02]  /*03c0*/  SEL R7, R7, 0x2, P4 ;  /* 0x0000000207077807 */ /* 0x000fe40002000000 */
[----:B------:R-:W-:Y:S02]  /*03d0*/  FSETP.GEU.AND P1, PT, R5, R2, PT ;  /* 0x000000020500720b */ /* 0x000fe40003f2e000 */
[----:B------:R-:W-:Y:S02]  /*03e0*/  FSETP.GEU.AND P0, PT, R6, R3, PT ;  /* 0x000000030600720b */ /* 0x000fe40003f0e000 */
[----:B------:R-:W-:Y:S02]  /*03f0*/  SEL R4, R4, 0x3, P1 ;  /* 0x0000000304047807 */ /* 0x000fe40000800000 */
[----:B------:R-:W-:-:S02]  /*0400*/  SEL R7, R7, 0x3, P0 ;  /* 0x0000000307077807 */ /* 0x000fc40000000000 */
[----:B------:R-:W-:Y:S02]  /*0410*/  IADD3 R10, P4, R0, UR6, RZ ;  /* 0x00000006000a7c10 */ /* 0x000fe4000ff9e0ff */
[----:B------:R-:W-:Y:S01]  /*0420*/  @!P3 SEL R2, R2, R5, !P1 ;  /* 0x000000050202b207 */ /* 0x000fe20004800000 */
[----:B------:R-:W-:Y:S01]  /*0430*/  IMAD R7, R7, 0x100, R4 ;  /* 0x0000010007077824 */ /* 0x000fe200078e0204 */
[----:B------:R-:W-:Y:S02]  /*0440*/  @!P2 SEL R3, R3, R6, !P0 ;  /* 0x000000060303a207 */ /* 0x000fe40004000000 */
[----:B------:R-:W-:-:S03]  /*0450*/  LEA.HI.X.SX32 R11, R0, UR7, 0x1, P4 ;  /* 0x00000007000b7c11 */ /* 0x000fc6000a0f0eff */
[----:B------:R-:W-:Y:S04]  /*0460*/  STG.E.64 desc[UR4][R8.64], R2 ;  /* 0x0000000208007986 */ /* 0x000fe8000c101b04 */
[----:B------:R-:W-:Y:S01]  /*0470*/  STG.E.U16 desc[UR4][R10.64], R7 ;  /* 0x000000070a007986 */ /* 0x000fe2000c101504 */
[----:B------:R-:W-:Y:S05]  /*0480*/  EXIT ;  /* 0x000000000000794d */ /* 0x000fea0003800000 */
.L_x_0:
[----:B------:R-:W-:-:S00]  /*0490*/  BRA `(.L_x_0) ;  /* 0xfffffffc00fc7947 */ /* 0x000fc0000383ffff */
[----:B------:R-:W-:-:S00]  /*04a0*/  NOP ;  /* 0x0000000000007918 */ /* 0x000fc00000000000 */
        /* <DEDUP_REMOVED lines=13> */
.L_x_1:


//--------------------- .nv.constant0.triton_poi_fused_max_pool2d_with_indices_4 --------------------------
	.section	.nv.constant0.triton_poi_fused_max_pool2d_with_indices_4,"a",@progbits
	.sectionflags	@""
	.align	4
.nv.constant0.triton_poi_fused_max_pool2d_with_indices_4:
	.zero		556
